	.headerflags	@"EF_CUDA_TEXMODE_UNIFIED EF_CUDA_64BIT_ADDRESS EF_CUDA_ACCELERATORS EF_CUDA_SM90 EF_CUDA_VIRTUAL_SM(EF_CUDA_SM90)"
	.elftype	@"ET_EXEC"


//--------------------- .nv.info                  --------------------------
	.section	.nv.info,"",@"SHT_CUDA_INFO"
	.align	4


	//----- nvinfo : EIATTR_REGCOUNT
	.align		4
        /*0000*/ 	.byte	0x04, 0x2f
        /*0002*/ 	.short	(.L_1 - .L_0)
	.align		4
.L_0:
        /*0004*/ 	.word	index@(triton_poi_fused_convolution_43)
        /*0008*/ 	.word	0x0000000c


	//----- nvinfo : EIATTR_MIN_STACK_SIZE
	.align		4
.L_1:
        /*000c*/ 	.byte	0x04, 0x12
        /*000e*/ 	.short	(.L_3 - .L_2)
	.align		4
.L_2:
        /*0010*/ 	.word	index@(triton_poi_fused_convolution_43)
        /*0014*/ 	.word	0x00000000


	//----- nvinfo : EIATTR_FRAME_SIZE
	.align		4
.L_3:
        /*0018*/ 	.byte	0x04, 0x11
        /*001a*/ 	.short	(.L_5 - .L_4)
	.align		4
.L_4:
        /*001c*/ 	.word	index@(triton_poi_fused_convolution_43)
        /*0020*/ 	.word	0x00000000


	//----- nvinfo : EIATTR_MIN_STACK_SIZE
	.align		4
.L_5:
        /*0024*/ 	.byte	0x04, 0x12
        /*0026*/ 	.short	(.L_7 - .L_6)
	.align		4
.L_6:
        /*0028*/ 	.word	index@(triton_poi_fused_convolution_43)
        /*002c*/ 	.word	0x00000000
.L_7:


//--------------------- .nv.info.triton_poi_fused_convolution_43 --------------------------
	.section	.nv.info.triton_poi_fused_convolution_43,"",@"SHT_CUDA_INFO"
	.sectionflags	@""
	.align	4


	//----- nvinfo : EIATTR_CUDA_API_VERSION
	.align		4
        /*0000*/ 	.byte	0x04, 0x37
        /*0002*/ 	.short	(.L_9 - .L_8)
.L_8:
        /*0004*/ 	.word	0x0000007c


	//----- nvinfo : EIATTR_KPARAM_INFO
	.align		4
.L_9:
        /*0008*/ 	.byte	0x04, 0x17
        /*000a*/ 	.short	(.L_11 - .L_10)
.L_10:
        /*000c*/ 	.word	0x00000000
        /*0010*/ 	.short	0x0002
        /*0012*/ 	.short	0x0010
        /*0014*/ 	.byte	0x00, 0xf0, 0x11, 0x00


	//----- nvinfo : EIATTR_KPARAM_INFO
	.align		4
.L_11:
        /*0018*/ 	.byte	0x04, 0x17
        /*001a*/ 	.short	(.L_13 - .L_12)
.L_12:
        /*001c*/ 	.word	0x00000000
        /*0020*/ 	.short	0x0001
        /*0022*/ 	.short	0x0008
        /*0024*/ 	.byte	0x00, 0xf4, 0x21, 0x00


	//----- nvinfo : EIATTR_KPARAM_INFO
	.align		4
.L_13:
        /*0028*/ 	.byte	0x04, 0x17
        /*002a*/ 	.short	(.L_15 - .L_14)
.L_14:
        /*002c*/ 	.word	0x00000000
        /*0030*/ 	.short	0x0000
        /*0032*/ 	.short	0x0000
        /*0034*/ 	.byte	0x00, 0xf4, 0x21, 0x00


	//----- nvinfo : EIATTR_SPARSE_MMA_MASK
	.align		4
.L_15:
        /*0038*/ 	.byte	0x03, 0x50
        /*003a*/ 	.short	0x0000


	//----- nvinfo : EIATTR_MAXREG_COUNT
	.align		4
        /*003c*/ 	.byte	0x03, 0x1b
        /*003e*/ 	.short	0x00ff


	//----- nvinfo : EIATTR_EXIT_INSTR_OFFSETS
	.align		4
        /*0040*/ 	.byte	0x04, 0x1c
        /*0042*/ 	.short	(.L_17 - .L_16)


	//   ....[0]....
.L_16:
        /*0044*/ 	.word	0x00000170


	//----- nvinfo : EIATTR_REQNTID
	.align		4
.L_17:
        /*0048*/ 	.byte	0x04, 0x10
        /*004a*/ 	.short	(.L_19 - .L_18)
.L_18:
        /*004c*/ 	.word	0x00000100
        /*0050*/ 	.word	0x00000001
        /*0054*/ 	.word	0x00000001


	//----- nvinfo : EIATTR_CBANK_PARAM_SIZE
	.align		4
.L_19:
        /*0058*/ 	.byte	0x03, 0x19
        /*005a*/ 	.short	0x0014


	//----- nvinfo : EIATTR_PARAM_CBANK
	.align		4
        /*005c*/ 	.byte	0x04, 0x0a
        /*005e*/ 	.short	(.L_21 - .L_20)
	.align		4
.L_20:
        /*0060*/ 	.word	index@(.nv.constant0.triton_poi_fused_convolution_43)
        /*0064*/ 	.short	0x0210
        /*0066*/ 	.short	0x0014


	//----- nvinfo : EIATTR_SW_WAR
	.align		4
.L_21:
        /*0068*/ 	.byte	0x04, 0x36
        /*006a*/ 	.short	(.L_23 - .L_22)
.L_22:
        /*006c*/ 	.word	0x00000008
.L_23:


//--------------------- .nv.callgraph             --------------------------
	.section	.nv.callgraph,"",@"SHT_CUDA_CALLGRAPH"
	.align	4
	.sectionentsize	8
	.align		4
        /*0000*/ 	.word	0x00000000
	.align		4
        /*0004*/ 	.word	0xffffffff
	.align		4
        /*0008*/ 	.word	0x00000000
	.align		4
        /*000c*/ 	.word	0xfffffffe
	.align		4
        /*0010*/ 	.word	0x00000000
	.align		4
        /*0014*/ 	.word	0xfffffffd
	.align		4
        /*0018*/ 	.word	0x00000000
	.align		4
        /*001c*/ 	.word	0xfffffffc


//--------------------- .text.triton_poi_fused_convolution_43 --------------------------
	.section	.text.triton_poi_fused_convolution_43,"ax",@progbits
	.align	128
        .global         triton_poi_fused_convolution_43
        .type           triton_poi_fused_convolution_43,@function
        .size           triton_poi_fused_convolution_43,(.L_x_1 - triton_poi_fused_convolution_43)
        .other          triton_poi_fused_convolution_43,@"STO_CUDA_ENTRY STV_DEFAULT"
triton_poi_fused_convolution_43:
.text.triton_poi_fused_convolution_43:
[----:B------:R-:W-:Y:S01]  /*0000*/  LDC R1, c[0x0][0x28] ;  /* 0x00000a00ff017b82 */ /* 0x000fe20000000800 */
[----:B------:R-:W1:Y:S07]  /*0010*/  S2R R0, SR_TID.X ;  /* 0x0000000000007919 */ /* 0x000e6e0000002100 */
[----:B------:R-:W2:Y:S01]  /*0020*/  LDC.64 R4, c[0x0][0x218] ;  /* 0x00008600ff047b82 */ /* 0x000ea20000000a00 */
[----:B------:R-:W-:Y:S01]  /*0030*/  ULDC.64 UR4, c[0x0][0x208] ;  /* 0x0000820000047ab9 */ /* 0x000fe20000000a00 */
[----:B------:R-:W3:Y:S06]  /*0040*/  S2R R7, SR_CTAID.X ;  /* 0x0000000000077919 */ /* 0x000eec0000002500 */
[----:B------:R-:W4:Y:S01]  /*0050*/  LDC.64 R2, c[0x0][0x210] ;  /* 0x00008400ff027b82 */ /* 0x000f220000000a00 */
[----:B-1----:R-:W-:Y:S01]  /*0060*/  IMAD.SHL.U32 R0, R0, 0x2, RZ ;  /* 0x0000000200007824 */ /* 0x002fe200078e00ff */
[----:B---3--:R-:W-:-:S04]  /*0070*/  SHF.R.S32.HI R6, RZ, 0x16, R7 ;  /* 0x00000016ff067819 */ /* 0x008fc80000011407 */
[----:B------:R-:W-:Y:S02]  /*0080*/  LOP3.LUT R0, R0, 0x1fe, RZ, 0xc0, !PT ;  /* 0x000001fe00007812 */ /* 0x000fe400078ec0ff */
[----:B------:R-:W-:-:S03]  /*0090*/  SGXT R6, R6, 0x1 ;  /* 0x000000010606781a */ /* 0x000fc60000000200 */
[----:B------:R-:W-:-:S04]  /*00a0*/  IMAD R7, R7, 0x200, R0 ;  /* 0x0000020007077824 */ /* 0x000fc800078e0200 */
[----:B----4-:R-:W-:Y:S01]  /*00b0*/  IMAD.WIDE R2, R7, 0x4, R2 ;  /* 0x0000000407027825 */ /* 0x010fe200078e0202 */
[----:B------:R-:W-:-:S04]  /*00c0*/  LEA.HI R6, R6, R7, RZ, 0xc ;  /* 0x0000000706067211 */ /* 0x000fc800078f60ff */
[----:B------:R-:W-:-:S04]  /*00d0*/  SHF.R.S32.HI R6, RZ, 0xc, R6 ;  /* 0x0000000cff067819 */ /* 0x000fc80000011406 */
[----:B------:R-:W-:-:S04]  /*00e0*/  LEA.HI R0, R6, R6, RZ, 0x4 ;  /* 0x0000000606007211 */ /* 0x000fc800078f20ff */
[----:B------:R-:W-:-:S05]  /*00f0*/  LOP3.LUT R9, R0, 0xfffffff0, RZ, 0xc0, !PT ;  /* 0xfffffff000097812 */ /* 0x000fca00078ec0ff */
[----:B------:R-:W-:Y:S02]  /*0100*/  IMAD.IADD R9, R6, 0x1, -R9 ;  /* 0x0000000106097824 */ /* 0x000fe400078e0a09 */
[----:B------:R-:W3:Y:S02]  /*0110*/  LDG.E.64 R6, desc[UR4][R2.64] ;  /* 0x0000000402067981 */ /* 0x000ee4000c1e1b00 */
[----:B--2---:R-:W-:-:S06]  /*0120*/  IMAD.WIDE R4, R9, 0x4, R4 ;  /* 0x0000000409047825 */ /* 0x004fcc00078e0204 */
[----:B------:R-:W3:Y:S02]  /*0130*/  LDG.E.EL R4, desc[UR4][R4.64] ;  /* 0x0000000404047981 */ /* 0x000ee4000c2e1900 */
[--C-:B---3--:R-:W-:Y:S01]  /*0140*/  FADD R6, R6, R4.reuse ;  /* 0x0000000406067221 */ /* 0x108fe20000000000 */
[----:B------:R-:W-:-:S05]  /*0150*/  FADD R7, R7, R4 ;  /* 0x0000000407077221 */ /* 0x000fca0000000000 */
[----:B------:R-:W-:Y:S01]  /*0160*/  STG.E.64 desc[UR4][R2.64], R6 ;  /* 0x0000000602007986 */ /* 0x000fe2000c101b04 */
[----:B------:R-:W-:Y:S05]  /*0170*/  EXIT ;  /* 0x000000000000794d */ /* 0x000fea0003800000 */
.L_x_0:
[----:B------:R-:W-:-:S00]  /*0180*/  BRA `(.L_x_0) ;  /* 0xfffffffc00fc7947 */ /* 0x000fc0000383ffff */
[----:B------:R-:W-:-:S00]  /*0190*/  NOP ;  /* 0x0000000000007918 */ /* 0x000fc00000000000 */
        /* <DEDUP_REMOVED lines=14> */
.L_x_1:


//--------------------- .nv.constant0.triton_poi_fused_convolution_43 --------------------------
	.section	.nv.constant0.triton_poi_fused_convolution_43,"a",@progbits
	.sectionflags	@""
	.align	4
.nv.constant0.triton_poi_fused_convolution_43:
	.zero		548
